//
// Generated by NVIDIA NVVM Compiler
//
// Compiler Build ID: CL-36424714
// Cuda compilation tools, release 13.0, V13.0.88
// Based on NVVM 20.0.0
//

.version 9.0
.target sm_100
.address_size 64

	// .globl	_Z11EvaluateFSMPiS_S_S_miii

.visible .entry _Z11EvaluateFSMPiS_S_S_miii(
	.param .u64 .ptr .align 1 _Z11EvaluateFSMPiS_S_S_miii_param_0,
	.param .u64 .ptr .align 1 _Z11EvaluateFSMPiS_S_S_miii_param_1,
	.param .u64 .ptr .align 1 _Z11EvaluateFSMPiS_S_S_miii_param_2,
	.param .u64 .ptr .align 1 _Z11EvaluateFSMPiS_S_S_miii_param_3,
	.param .u64 _Z11EvaluateFSMPiS_S_S_miii_param_4,
	.param .u32 _Z11EvaluateFSMPiS_S_S_miii_param_5,
	.param .u32 _Z11EvaluateFSMPiS_S_S_miii_param_6,
	.param .u32 _Z11EvaluateFSMPiS_S_S_miii_param_7
)
{
	.reg .pred 	%p<10>;
	.reg .b32 	%r<79>;
	.reg .b64 	%rd<148>;

	ld.param.u64 	%rd14, [_Z11EvaluateFSMPiS_S_S_miii_param_0];
	ld.param.u64 	%rd12, [_Z11EvaluateFSMPiS_S_S_miii_param_1];
	ld.param.u64 	%rd15, [_Z11EvaluateFSMPiS_S_S_miii_param_2];
	ld.param.u64 	%rd16, [_Z11EvaluateFSMPiS_S_S_miii_param_3];
	ld.param.u64 	%rd13, [_Z11EvaluateFSMPiS_S_S_miii_param_4];
	ld.param.u32 	%r30, [_Z11EvaluateFSMPiS_S_S_miii_param_7];
	cvta.to.global.u64 	%rd1, %rd14;
	cvta.to.global.u64 	%rd2, %rd15;
	cvta.to.global.u64 	%rd17, %rd16;
	mov.u32 	%r31, %tid.x;
	cvt.u64.u32 	%rd3, %r31;
	mul.wide.u32 	%rd18, %r31, 4;
	add.s64 	%rd19, %rd17, %rd18;
	ld.global.u32 	%r78, [%rd19];
	mul.lo.s64 	%rd4, %rd13, %rd3;
	setp.lt.s32 	%p1, %r30, 1;
	@%p1 bra 	$L__BB0_13;
	and.b32  	%r2, %r30, 15;
	setp.lt.u32 	%p2, %r30, 16;
	mov.b32 	%r71, 0;
	@%p2 bra 	$L__BB0_4;
	and.b32  	%r71, %r30, 2147483632;
	neg.s32 	%r65, %r71;
	add.s64 	%rd20, %rd4, %rd2;
	add.s64 	%rd146, %rd20, 32;
$L__BB0_3:
	.pragma "nounroll";
	ld.global.u32 	%r34, [%rd146+-32];
	cvt.s64.s32 	%rd21, %r78;
	mad.lo.s64 	%rd22, %rd13, %rd21, %rd1;
	mul.wide.s32 	%rd23, %r34, 4;
	add.s64 	%rd24, %rd22, %rd23;
	ld.global.s32 	%rd25, [%rd24];
	ld.global.u32 	%r35, [%rd146+-28];
	mad.lo.s64 	%rd26, %rd13, %rd25, %rd1;
	mul.wide.s32 	%rd27, %r35, 4;
	add.s64 	%rd28, %rd26, %rd27;
	ld.global.s32 	%rd29, [%rd28];
	ld.global.u32 	%r36, [%rd146+-24];
	mad.lo.s64 	%rd30, %rd13, %rd29, %rd1;
	mul.wide.s32 	%rd31, %r36, 4;
	add.s64 	%rd32, %rd30, %rd31;
	ld.global.s32 	%rd33, [%rd32];
	ld.global.u32 	%r37, [%rd146+-20];
	mad.lo.s64 	%rd34, %rd13, %rd33, %rd1;
	mul.wide.s32 	%rd35, %r37, 4;
	add.s64 	%rd36, %rd34, %rd35;
	ld.global.s32 	%rd37, [%rd36];
	ld.global.u32 	%r38, [%rd146+-16];
	mad.lo.s64 	%rd38, %rd13, %rd37, %rd1;
	mul.wide.s32 	%rd39, %r38, 4;
	add.s64 	%rd40, %rd38, %rd39;
	ld.global.s32 	%rd41, [%rd40];
	ld.global.u32 	%r39, [%rd146+-12];
	mad.lo.s64 	%rd42, %rd13, %rd41, %rd1;
	mul.wide.s32 	%rd43, %r39, 4;
	add.s64 	%rd44, %rd42, %rd43;
	ld.global.s32 	%rd45, [%rd44];
	ld.global.u32 	%r40, [%rd146+-8];
	mad.lo.s64 	%rd46, %rd13, %rd45, %rd1;
	mul.wide.s32 	%rd47, %r40, 4;
	add.s64 	%rd48, %rd46, %rd47;
	ld.global.s32 	%rd49, [%rd48];
	ld.global.u32 	%r41, [%rd146+-4];
	mad.lo.s64 	%rd50, %rd13, %rd49, %rd1;
	mul.wide.s32 	%rd51, %r41, 4;
	add.s64 	%rd52, %rd50, %rd51;
	ld.global.s32 	%rd53, [%rd52];
	ld.global.u32 	%r42, [%rd146];
	mad.lo.s64 	%rd54, %rd13, %rd53, %rd1;
	mul.wide.s32 	%rd55, %r42, 4;
	add.s64 	%rd56, %rd54, %rd55;
	ld.global.s32 	%rd57, [%rd56];
	ld.global.u32 	%r43, [%rd146+4];
	mad.lo.s64 	%rd58, %rd13, %rd57, %rd1;
	mul.wide.s32 	%rd59, %r43, 4;
	add.s64 	%rd60, %rd58, %rd59;
	ld.global.s32 	%rd61, [%rd60];
	ld.global.u32 	%r44, [%rd146+8];
	mad.lo.s64 	%rd62, %rd13, %rd61, %rd1;
	mul.wide.s32 	%rd63, %r44, 4;
	add.s64 	%rd64, %rd62, %rd63;
	ld.global.s32 	%rd65, [%rd64];
	ld.global.u32 	%r45, [%rd146+12];
	mad.lo.s64 	%rd66, %rd13, %rd65, %rd1;
	mul.wide.s32 	%rd67, %r45, 4;
	add.s64 	%rd68, %rd66, %rd67;
	ld.global.s32 	%rd69, [%rd68];
	ld.global.u32 	%r46, [%rd146+16];
	mad.lo.s64 	%rd70, %rd13, %rd69, %rd1;
	mul.wide.s32 	%rd71, %r46, 4;
	add.s64 	%rd72, %rd70, %rd71;
	ld.global.s32 	%rd73, [%rd72];
	ld.global.u32 	%r47, [%rd146+20];
	mad.lo.s64 	%rd74, %rd13, %rd73, %rd1;
	mul.wide.s32 	%rd75, %r47, 4;
	add.s64 	%rd76, %rd74, %rd75;
	ld.global.s32 	%rd77, [%rd76];
	ld.global.u32 	%r48, [%rd146+24];
	mad.lo.s64 	%rd78, %rd13, %rd77, %rd1;
	mul.wide.s32 	%rd79, %r48, 4;
	add.s64 	%rd80, %rd78, %rd79;
	ld.global.s32 	%rd81, [%rd80];
	ld.global.u32 	%r49, [%rd146+28];
	mad.lo.s64 	%rd82, %rd13, %rd81, %rd1;
	mul.wide.s32 	%rd83, %r49, 4;
	add.s64 	%rd84, %rd82, %rd83;
	ld.global.u32 	%r78, [%rd84];
	add.s32 	%r65, %r65, 16;
	add.s64 	%rd146, %rd146, 64;
	setp.ne.s32 	%p3, %r65, 0;
	@%p3 bra 	$L__BB0_3;
$L__BB0_4:
	setp.eq.s32 	%p4, %r2, 0;
	@%p4 bra 	$L__BB0_13;
	add.s64 	%rd8, %rd2, %rd4;
	and.b32  	%r12, %r30, 7;
	setp.lt.u32 	%p5, %r2, 8;
	@%p5 bra 	$L__BB0_7;
	mul.wide.u32 	%rd85, %r71, 4;
	add.s64 	%rd86, %rd8, %rd85;
	ld.global.u32 	%r51, [%rd86];
	cvt.s64.s32 	%rd87, %r78;
	mad.lo.s64 	%rd88, %rd13, %rd87, %rd1;
	mul.wide.s32 	%rd89, %r51, 4;
	add.s64 	%rd90, %rd88, %rd89;
	ld.global.s32 	%rd91, [%rd90];
	ld.global.u32 	%r52, [%rd86+4];
	mad.lo.s64 	%rd92, %rd13, %rd91, %rd1;
	mul.wide.s32 	%rd93, %r52, 4;
	add.s64 	%rd94, %rd92, %rd93;
	ld.global.s32 	%rd95, [%rd94];
	ld.global.u32 	%r53, [%rd86+8];
	mad.lo.s64 	%rd96, %rd13, %rd95, %rd1;
	mul.wide.s32 	%rd97, %r53, 4;
	add.s64 	%rd98, %rd96, %rd97;
	ld.global.s32 	%rd99, [%rd98];
	ld.global.u32 	%r54, [%rd86+12];
	mad.lo.s64 	%rd100, %rd13, %rd99, %rd1;
	mul.wide.s32 	%rd101, %r54, 4;
	add.s64 	%rd102, %rd100, %rd101;
	ld.global.s32 	%rd103, [%rd102];
	ld.global.u32 	%r55, [%rd86+16];
	mad.lo.s64 	%rd104, %rd13, %rd103, %rd1;
	mul.wide.s32 	%rd105, %r55, 4;
	add.s64 	%rd106, %rd104, %rd105;
	ld.global.s32 	%rd107, [%rd106];
	ld.global.u32 	%r56, [%rd86+20];
	mad.lo.s64 	%rd108, %rd13, %rd107, %rd1;
	mul.wide.s32 	%rd109, %r56, 4;
	add.s64 	%rd110, %rd108, %rd109;
	ld.global.s32 	%rd111, [%rd110];
	ld.global.u32 	%r57, [%rd86+24];
	mad.lo.s64 	%rd112, %rd13, %rd111, %rd1;
	mul.wide.s32 	%rd113, %r57, 4;
	add.s64 	%rd114, %rd112, %rd113;
	ld.global.s32 	%rd115, [%rd114];
	ld.global.u32 	%r58, [%rd86+28];
	mad.lo.s64 	%rd116, %rd13, %rd115, %rd1;
	mul.wide.s32 	%rd117, %r58, 4;
	add.s64 	%rd118, %rd116, %rd117;
	ld.global.u32 	%r78, [%rd118];
	add.s32 	%r71, %r71, 8;
$L__BB0_7:
	setp.eq.s32 	%p6, %r12, 0;
	@%p6 bra 	$L__BB0_13;
	and.b32  	%r18, %r30, 3;
	setp.lt.u32 	%p7, %r12, 4;
	@%p7 bra 	$L__BB0_10;
	mul.wide.u32 	%rd119, %r71, 4;
	add.s64 	%rd120, %rd8, %rd119;
	ld.global.u32 	%r60, [%rd120];
	cvt.s64.s32 	%rd121, %r78;
	mad.lo.s64 	%rd122, %rd13, %rd121, %rd1;
	mul.wide.s32 	%rd123, %r60, 4;
	add.s64 	%rd124, %rd122, %rd123;
	ld.global.s32 	%rd125, [%rd124];
	ld.global.u32 	%r61, [%rd120+4];
	mad.lo.s64 	%rd126, %rd13, %rd125, %rd1;
	mul.wide.s32 	%rd127, %r61, 4;
	add.s64 	%rd128, %rd126, %rd127;
	ld.global.s32 	%rd129, [%rd128];
	ld.global.u32 	%r62, [%rd120+8];
	mad.lo.s64 	%rd130, %rd13, %rd129, %rd1;
	mul.wide.s32 	%rd131, %r62, 4;
	add.s64 	%rd132, %rd130, %rd131;
	ld.global.s32 	%rd133, [%rd132];
	ld.global.u32 	%r63, [%rd120+12];
	mad.lo.s64 	%rd134, %rd13, %rd133, %rd1;
	mul.wide.s32 	%rd135, %r63, 4;
	add.s64 	%rd136, %rd134, %rd135;
	ld.global.u32 	%r78, [%rd136];
	add.s32 	%r71, %r71, 4;
$L__BB0_10:
	setp.eq.s32 	%p8, %r18, 0;
	@%p8 bra 	$L__BB0_13;
	mul.wide.u32 	%rd137, %r71, 4;
	add.s64 	%rd138, %rd4, %rd137;
	add.s64 	%rd147, %rd2, %rd138;
	neg.s32 	%r76, %r18;
$L__BB0_12:
	.pragma "nounroll";
	ld.global.u32 	%r64, [%rd147];
	cvt.s64.s32 	%rd139, %r78;
	mad.lo.s64 	%rd140, %rd13, %rd139, %rd1;
	mul.wide.s32 	%rd141, %r64, 4;
	add.s64 	%rd142, %rd140, %rd141;
	ld.global.u32 	%r78, [%rd142];
	add.s64 	%rd147, %rd147, 4;
	add.s32 	%r76, %r76, 1;
	setp.ne.s32 	%p9, %r76, 0;
	@%p9 bra 	$L__BB0_12;
$L__BB0_13:
	cvta.to.global.u64 	%rd143, %rd12;
	shl.b64 	%rd144, %rd3, 2;
	add.s64 	%rd145, %rd143, %rd144;
	st.global.u32 	[%rd145], %r78;
	ret;

}


// ===== COMPILED SASS (sm_100) =====

	.target	sm_100

	.elftype	@"ET_EXEC"


//--------------------- .note.nv.tkinfo           --------------------------
	.section	.note.nv.tkinfo,"",@"SHT_NOTE"
	.sectionflags	@"SHF_NOTE_NV_TKINFO"
	.tkinfo
        /*0018*/ 	.word	0x00000002
        /*0030*/ 	.string	""
        /*0030*/ 	.string	"ptxas"
        /*0030*/ 	.string	"Cuda compilation tools, release 13.0, V13.0.88"
        /*0030*/ 	.string	"Build cuda_13.0.r13.0/compiler.36424714_0"
        /*0030*/ 	.string	"-arch sm_100 -m 64 "



//--------------------- .note.nv.cuinfo           --------------------------
	.section	.note.nv.cuinfo,"",@"SHT_NOTE"
	.sectionflags	@"SHF_NOTE_NV_CUINFO"
        /*0018*/ 	.short	0x0002
        /*001a*/ 	.short	0x0064
        /*001c*/ 	.short	0x0082
	.zero		2


//--------------------- .nv.info                  --------------------------
	.section	.nv.info,"",@"SHT_CUDA_INFO"
	.align	4


	//----- nvinfo : EIATTR_REGCOUNT
	.align		4
        /*0000*/ 	.byte	0x04, 0x2f
        /*0002*/ 	.short	(.L_1 - .L_0)
	.align		4
.L_0:
        /*0004*/ 	.word	index@(_Z11EvaluateFSMPiS_S_S_miii)
        /*0008*/ 	.word	0x0000001a


	//----- nvinfo : EIATTR_FRAME_SIZE
	.align		4
.L_1:
        /*000c*/ 	.byte	0x04, 0x11
        /*000e*/ 	.short	(.L_3 - .L_2)
	.align		4
.L_2:
        /*0010*/ 	.word	index@(_Z11EvaluateFSMPiS_S_S_miii)
        /*0014*/ 	.word	0x00000000


	//----- nvinfo : EIATTR_MIN_STACK_SIZE
	.align		4
.L_3:
        /*0018*/ 	.byte	0x04, 0x12
        /*001a*/ 	.short	(.L_5 - .L_4)
	.align		4
.L_4:
        /*001c*/ 	.word	index@(_Z11EvaluateFSMPiS_S_S_miii)
        /*0020*/ 	.word	0x00000000
.L_5:


//--------------------- .nv.compat                --------------------------
	.section	.nv.compat,"",@"SHT_CUDA_COMPAT_INFO"
	.align	4
        /*0000*/ 	.byte	0x02, 0x09, 0x00, 0x00, 0x02, 0x02, 0x01, 0x00, 0x02, 0x05, 0x05, 0x00, 0x03, 0x07, 0x01, 0x01
        /*0010*/ 	.byte	0x02, 0x03, 0x00, 0x00, 0x02, 0x06, 0x01, 0x00, 0x04, 0x0b, 0x08, 0x00, 0x09, 0x00, 0x00, 0x00
        /*0020*/ 	.byte	0x00, 0x00, 0x00, 0x00


//--------------------- .nv.info._Z11EvaluateFSMPiS_S_S_miii --------------------------
	.section	.nv.info._Z11EvaluateFSMPiS_S_S_miii,"",@"SHT_CUDA_INFO"
	.sectionflags	@""
	.align	4


	//----- nvinfo : EIATTR_CUDA_API_VERSION
	.align		4
        /*0000*/ 	.byte	0x04, 0x37
        /*0002*/ 	.short	(.L_7 - .L_6)
.L_6:
        /*0004*/ 	.word	0x00000082


	//----- nvinfo : EIATTR_KPARAM_INFO
	.align		4
.L_7:
        /*0008*/ 	.byte	0x04, 0x17
        /*000a*/ 	.short	(.L_9 - .L_8)
.L_8:
        /*000c*/ 	.word	0x00000000
        /*0010*/ 	.short	0x0007
        /*0012*/ 	.short	0x0030
        /*0014*/ 	.byte	0x00, 0xf0, 0x11, 0x00


	//----- nvinfo : EIATTR_KPARAM_INFO
	.align		4
.L_9:
        /*0018*/ 	.byte	0x04, 0x17
        /*001a*/ 	.short	(.L_11 - .L_10)
.L_10:
        /*001c*/ 	.word	0x00000000
        /*0020*/ 	.short	0x0006
        /*0022*/ 	.short	0x002c
        /*0024*/ 	.byte	0x00, 0xf0, 0x11, 0x00


	//----- nvinfo : EIATTR_KPARAM_INFO
	.align		4
.L_11:
        /*0028*/ 	.byte	0x04, 0x17
        /*002a*/ 	.short	(.L_13 - .L_12)
.L_12:
        /*002c*/ 	.word	0x00000000
        /*0030*/ 	.short	0x0005
        /*0032*/ 	.short	0x0028
        /*0034*/ 	.byte	0x00, 0xf0, 0x11, 0x00


	//----- nvinfo : EIATTR_KPARAM_INFO
	.align		4
.L_13:
        /*0038*/ 	.byte	0x04, 0x17
        /*003a*/ 	.short	(.L_15 - .L_14)
.L_14:
        /*003c*/ 	.word	0x00000000
        /*0040*/ 	.short	0x0004
        /*0042*/ 	.short	0x0020
        /*0044*/ 	.byte	0x00, 0xf0, 0x21, 0x00


	//----- nvinfo : EIATTR_KPARAM_INFO
	.align		4
.L_15:
        /*0048*/ 	.byte	0x04, 0x17
        /*004a*/ 	.short	(.L_17 - .L_16)
.L_16:
        /*004c*/ 	.word	0x00000000
        /*0050*/ 	.short	0x0003
        /*0052*/ 	.short	0x0018
        /*0054*/ 	.byte	0x00, 0xf5, 0x21, 0x00


	//----- nvinfo : EIATTR_KPARAM_INFO
	.align		4
.L_17:
        /*0058*/ 	.byte	0x04, 0x17
        /*005a*/ 	.short	(.L_19 - .L_18)
.L_18:
        /*005c*/ 	.word	0x00000000
        /*0060*/ 	.short	0x0002
        /*0062*/ 	.short	0x0010
        /*0064*/ 	.byte	0x00, 0xf5, 0x21, 0x00


	//----- nvinfo : EIATTR_KPARAM_INFO
	.align		4
.L_19:
        /*0068*/ 	.byte	0x04, 0x17
        /*006a*/ 	.short	(.L_21 - .L_20)
.L_20:
        /*006c*/ 	.word	0x00000000
        /*0070*/ 	.short	0x0001
        /*0072*/ 	.short	0x0008
        /*0074*/ 	.byte	0x00, 0xf5, 0x21, 0x00


	//----- nvinfo : EIATTR_KPARAM_INFO
	.align		4
.L_21:
        /*0078*/ 	.byte	0x04, 0x17
        /*007a*/ 	.short	(.L_23 - .L_22)
.L_22:
        /*007c*/ 	.word	0x00000000
        /*0080*/ 	.short	0x0000
        /*0082*/ 	.short	0x0000
        /*0084*/ 	.byte	0x00, 0xf5, 0x21, 0x00


	//----- nvinfo : EIATTR_SPARSE_MMA_MASK
	.align		4
.L_23:
        /*0088*/ 	.byte	0x03, 0x50
        /*008a*/ 	.short	0x0000


	//----- nvinfo : EIATTR_MAXREG_COUNT
	.align		4
        /*008c*/ 	.byte	0x03, 0x1b
        /*008e*/ 	.short	0x00ff


	//----- nvinfo : EIATTR_MERCURY_ISA_VERSION
	.align		4
        /*0090*/ 	.byte	0x03, 0x5f
        /*0092*/ 	.short	0x0101


	//----- nvinfo : EIATTR_VRC_CTA_INIT_COUNT
	.align		4
        /*0094*/ 	.byte	0x02, 0x4a
	.zero		1
	.zero		1


	//----- nvinfo : EIATTR_EXIT_INSTR_OFFSETS
	.align		4
        /*0098*/ 	.byte	0x04, 0x1c
        /*009a*/ 	.short	(.L_25 - .L_24)


	//   ....[0]....
.L_24:
        /*009c*/ 	.word	0x000012b0


	//----- nvinfo : EIATTR_CBANK_PARAM_SIZE
	.align		4
.L_25:
        /*00a0*/ 	.byte	0x03, 0x19
        /*00a2*/ 	.short	0x0034


	//----- nvinfo : EIATTR_PARAM_CBANK
	.align		4
        /*00a4*/ 	.byte	0x04, 0x0a
        /*00a6*/ 	.short	(.L_27 - .L_26)
	.align		4
.L_26:
        /*00a8*/ 	.word	index@(.nv.constant0._Z11EvaluateFSMPiS_S_S_miii)
        /*00ac*/ 	.short	0x0380
        /*00ae*/ 	.short	0x0034


	//----- nvinfo : EIATTR_SW_WAR
	.align		4
.L_27:
        /*00b0*/ 	.byte	0x04, 0x36
        /*00b2*/ 	.short	(.L_29 - .L_28)
.L_28:
        /*00b4*/ 	.word	0x00000008
.L_29:


//--------------------- .nv.callgraph             --------------------------
	.section	.nv.callgraph,"",@"SHT_CUDA_CALLGRAPH"
	.align	4
	.sectionentsize	8
	.align		4
        /*0000*/ 	.word	0x00000000
	.align		4
        /*0004*/ 	.word	0xffffffff
	.align		4
        /*0008*/ 	.word	0x00000000
	.align		4
        /*000c*/ 	.word	0xfffffffe
	.align		4
        /*0010*/ 	.word	0x00000000
	.align		4
        /*0014*/ 	.word	0xfffffffd
	.align		4
        /*0018*/ 	.word	0x00000000
	.align		4
        /*001c*/ 	.word	0xfffffffc


//--------------------- .text._Z11EvaluateFSMPiS_S_S_miii --------------------------
	.section	.text._Z11EvaluateFSMPiS_S_S_miii,"ax",@progbits
	.align	128
        .global         _Z11EvaluateFSMPiS_S_S_miii
        .type           _Z11EvaluateFSMPiS_S_S_miii,@function
        .size           _Z11EvaluateFSMPiS_S_S_miii,(.L_x_7 - _Z11EvaluateFSMPiS_S_S_miii)
        .other          _Z11EvaluateFSMPiS_S_S_miii,@"STO_CUDA_ENTRY STV_DEFAULT"
_Z11EvaluateFSMPiS_S_S_miii:
.text._Z11EvaluateFSMPiS_S_S_miii:
[----:B------:R-:W-:Y:S01]  /*0000*/  LDC R1, c[0x0][0x37c] ;  /* 0x0000df00ff017b82 */ /* 0x000fe20000000800 */
[----:B------:R-:W0:Y:S07]  /*0010*/  S2R R7, SR_TID.X ;  /* 0x0000000000077919 */ /* 0x000e2e0000002100 */
[----:B------:R-:W0:Y:S01]  /*0020*/  LDC.64 R2, c[0x0][0x398] ;  /* 0x0000e600ff027b82 */ /* 0x000e220000000a00 */
[----:B------:R-:W1:Y:S01]  /*0030*/  LDCU.64 UR8, c[0x0][0x358] ;  /* 0x00006b00ff0877ac */ /* 0x000e620008000a00 */
[----:B------:R-:W2:Y:S01]  /*0040*/  LDCU UR4, c[0x0][0x3b0] ;  /* 0x00007600ff0477ac */ /* 0x000ea20008000800 */
[----:B0-----:R-:W-:-:S05]  /*0050*/  IMAD.WIDE.U32 R2, R7, 0x4, R2 ;  /* 0x0000000407027825 */ /* 0x001fca00078e0002 */
[----:B-1----:R0:W5:Y:S01]  /*0060*/  LDG.E R17, desc[UR8][R2.64] ;  /* 0x0000000802117981 */ /* 0x002162000c1e1900 */
[----:B--2---:R-:W-:-:S09]  /*0070*/  UISETP.GE.AND UP0, UPT, UR4, 0x1, UPT ;  /* 0x000000010400788c */ /* 0x004fd2000bf06270 */
[----:B0-----:R-:W-:Y:S05]  /*0080*/  BRA.U !UP0, `(.L_x_0) ;  /* 0x0000001108787547 */ /* 0x001fea000b800000 */
[----:B------:R-:W0:Y:S01]  /*0090*/  LDCU.64 UR10, c[0x0][0x3a0] ;  /* 0x00007400ff0a77ac */ /* 0x000e220008000a00 */
[----:B------:R-:W-:Y:S01]  /*00a0*/  HFMA2 R9, -RZ, RZ, 0, 0 ;  /* 0x00000000ff097431 */ /* 0x000fe200000001ff */
[----:B------:R-:W-:Y:S02]  /*00b0*/  UISETP.GE.U32.AND UP1, UPT, UR4, 0x10, UPT ;  /* 0x000000100400788c */ /* 0x000fe4000bf26070 */
[----:B------:R-:W-:-:S04]  /*00c0*/  ULOP3.LUT UR5, UR4, 0xf, URZ, 0xc0, !UPT ;  /* 0x0000000f04057892 */ /* 0x000fc8000f8ec0ff */
[----:B------:R-:W-:Y:S01]  /*00d0*/  UISETP.NE.AND UP0, UPT, UR5, URZ, UPT ;  /* 0x000000ff0500728c */ /* 0x000fe2000bf05270 */
[----:B0-----:R-:W-:-:S04]  /*00e0*/  IMAD.WIDE.U32 R2, R7, UR10, RZ ;  /* 0x0000000a07027c25 */ /* 0x001fc8000f8e00ff */
[----:B------:R-:W-:Y:S01]  /*00f0*/  IMAD R5, R7, UR11, R3 ;  /* 0x0000000b07057c24 */ /* 0x000fe2000f8e0203 */
[----:B------:R-:W-:Y:S06]  /*0100*/  BRA.U !UP1, `(.L_x_1) ;  /* 0x0000000909347547 */ /* 0x000fec000b800000 */
[----:B------:R-:W0:Y:S01]  /*0110*/  LDCU.64 UR12, c[0x0][0x390] ;  /* 0x00007200ff0c77ac */ /* 0x000e220008000a00 */
[----:B------:R-:W-:-:S04]  /*0120*/  ULOP3.LUT UR6, UR4, 0x7ffffff0, URZ, 0xc0, !UPT ;  /* 0x7ffffff004067892 */ /* 0x000fc8000f8ec0ff */
[----:B------:R-:W-:Y:S02]  /*0130*/  UIADD3 UR7, UPT, UPT, -UR6, URZ, URZ ;  /* 0x000000ff06077290 */ /* 0x000fe4000fffe1ff */
[----:B------:R-:W-:Y:S02]  /*0140*/  MOV R9, UR6 ;  /* 0x0000000600097c02 */ /* 0x000fe40008000f00 */
[----:B0-----:R-:W-:-:S04]  /*0150*/  IADD3 R10, P0, PT, R2, UR12, RZ ;  /* 0x0000000c020a7c10 */ /* 0x001fc8000ff1e0ff */
[----:B------:R-:W-:-:S04]  /*0160*/  IADD3 R10, P1, PT, R10, 0x20, RZ ;  /* 0x000000200a0a7810 */ /* 0x000fc80007f3e0ff */
[----:B------:R-:W-:-:S09]  /*0170*/  IADD3.X R11, PT, PT, RZ, UR13, R5, P1, P0 ;  /* 0x0000000dff0b7c10 */ /* 0x000fd20008fe0405 */
.L_x_2:
[----:B------:R-:W2:Y:S01]  /*0180*/  LDG.E R19, desc[UR8][R10.64+-0x20] ;  /* 0xffffe0080a137981 */ /* 0x000ea2000c1e1900 */
[----:B------:R-:W0:Y:S01]  /*0190*/  LDC.64 R12, c[0x0][0x380] ;  /* 0x0000e000ff0c7b82 */ /* 0x000e220000000a00 */
[----:B-----5:R-:W-:-:S05]  /*01a0*/  SHF.R.S32.HI R0, RZ, 0x1f, R17 ;  /* 0x0000001fff007819 */ /* 0x020fca0000011411 */
[----:B------:R-:W-:Y:S02]  /*01b0*/  IMAD R0, R0, UR10, RZ ;  /* 0x0000000a00007c24 */ /* 0x000fe4000f8e02ff */
[----:B0-----:R-:W-:-:S04]  /*01c0*/  IMAD.WIDE.U32 R14, R17, UR10, R12 ;  /* 0x0000000a110e7c25 */ /* 0x001fc8000f8e000c */
[----:B------:R-:W-:-:S05]  /*01d0*/  IMAD R17, R17, UR11, R0 ;  /* 0x0000000b11117c24 */ /* 0x000fca000f8e0200 */
[----:B------:R-:W-:-:S03]  /*01e0*/  IADD3 R15, PT, PT, R15, R17, RZ ;  /* 0x000000110f0f7210 */ /* 0x000fc60007ffe0ff */
[----:B--2---:R-:W-:Y:S02]  /*01f0*/  IMAD.WIDE R14, R19, 0x4, R14 ;  /* 0x00000004130e7825 */ /* 0x004fe400078e020e */
[----:B------:R-:W2:Y:S04]  /*0200*/  LDG.E R19, desc[UR8][R10.64+-0x1c] ;  /* 0xffffe4080a137981 */ /* 0x000ea8000c1e1900 */
[----:B------:R-:W3:Y:S02]  /*0210*/  LDG.E R15, desc[UR8][R14.64] ;  /* 0x000000080e0f7981 */ /* 0x000ee4000c1e1900 */
[----:B---3--:R-:W-:Y:S01]  /*0220*/  SHF.R.S32.HI R0, RZ, 0x1f, R15 ;  /* 0x0000001fff007819 */ /* 0x008fe2000001140f */
[----:B------:R-:W-:-:S04]  /*0230*/  IMAD.WIDE.U32 R16, R15, UR10, R12 ;  /* 0x0000000a0f107c25 */ /* 0x000fc8000f8e000c */
[----:B------:R-:W-:-:S04]  /*0240*/  IMAD R0, R0, UR10, RZ ;  /* 0x0000000a00007c24 */ /* 0x000fc8000f8e02ff */
        /* <DEDUP_REMOVED lines=114> */
[----:B--2---:R-:W-:-:S05]  /*0970*/  IMAD.WIDE R12, R19, 0x4, R12 ;  /* 0x00000004130c7825 */ /* 0x004fca00078e020c */
[----:B------:R0:W5:Y:S01]  /*0980*/  LDG.E R17, desc[UR8][R12.64] ;  /* 0x000000080c117981 */ /* 0x000162000c1e1900 */
[----:B------:R-:W-:-:S04]  /*0990*/  UIADD3 UR7, UPT, UPT, UR7, 0x10, URZ ;  /* 0x0000001007077890 */ /* 0x000fc8000fffe0ff */
[----:B------:R-:W-:Y:S01]  /*09a0*/  UISETP.NE.AND UP1, UPT, UR7, URZ, UPT ;  /* 0x000000ff0700728c */ /* 0x000fe2000bf25270 */
[----:B------:R-:W-:-:S04]  /*09b0*/  IADD3 R10, P0, PT, R10, 0x40, RZ ;  /* 0x000000400a0a7810 */ /* 0x000fc80007f1e0ff */
[----:B------:R-:W-:-:S04]  /*09c0*/  IADD3.X R11, PT, PT, RZ, R11, RZ, P0, !PT ;  /* 0x0000000bff0b7210 */ /* 0x000fc800007fe4ff */
[----:B0-----:R-:W-:Y:S05]  /*09d0*/  BRA.U UP1, `(.L_x_2) ;  /* 0xfffffff501e87547 */ /* 0x001fea000b83ffff */
.L_x_1:
[----:B------:R-:W-:Y:S05]  /*09e0*/  BRA.U !UP0, `(.L_x_0) ;  /* 0x0000000908207547 */ /* 0x000fea000b800000 */
[----:B------:R-:W0:Y:S01]  /*09f0*/  LDCU.64 UR12, c[0x0][0x390] ;  /* 0x00007200ff0c77ac */ /* 0x000e220008000a00 */
[----:B------:R-:W-:Y:S02]  /*0a00*/  UISETP.GE.U32.AND UP0, UPT, UR5, 0x8, UPT ;  /* 0x000000080500788c */ /* 0x000fe4000bf06070 */
[----:B------:R-:W-:-:S04]  /*0a10*/  ULOP3.LUT UR6, UR4, 0x7, URZ, 0xc0, !UPT ;  /* 0x0000000704067892 */ /* 0x000fc8000f8ec0ff */
[----:B------:R-:W-:Y:S01]  /*0a20*/  UISETP.NE.AND UP1, UPT, UR6, URZ, UPT ;  /* 0x000000ff0600728c */ /* 0x000fe2000bf25270 */
[----:B0-----:R-:W-:-:S04]  /*0a30*/  IADD3 R10, P0, PT, R2, UR12, RZ ;  /* 0x0000000c020a7c10 */ /* 0x001fc8000ff1e0ff */
[----:B------:R-:W-:Y:S01]  /*0a40*/  IADD3.X R11, PT, PT, R5, UR13, RZ, P0, !PT ;  /* 0x0000000d050b7c10 */ /* 0x000fe200087fe4ff */
[----:B------:R-:W-:Y:S08]  /*0a50*/  BRA.U !UP0, `(.L_x_3) ;  /* 0x00000005080c7547 */ /* 0x000ff0000b800000 */
[----:B------:R-:W-:Y:S01]  /*0a60*/  IMAD.WIDE.U32 R12, R9, 0x4, R10 ;  /* 0x00000004090c7825 */ /* 0x000fe200078e000a */
[----:B------:R-:W0:Y:S04]  /*0a70*/  LDC.64 R14, c[0x0][0x380] ;  /* 0x0000e000ff0e7b82 */ /* 0x000e280000000a00 */
[----:B------:R-:W2:Y:S01]  /*0a80*/  LDG.E R21, desc[UR8][R12.64] ;  /* 0x000000080c157981 */ /* 0x000ea2000c1e1900 */
        /* <DEDUP_REMOVED lines=53> */
[----:B--2---:R-:W-:-:S03]  /*0de0*/  IMAD.WIDE R20, R21, 0x4, R16 ;  /* 0x0000000415147825 */ /* 0x004fc600078e0210 */
        /* <DEDUP_REMOVED lines=9> */
[----:B------:R-:W-:-:S07]  /*0e80*/  IADD3 R9, PT, PT, R9, 0x8, RZ ;  /* 0x0000000809097810 */ /* 0x000fce0007ffe0ff */
.L_x_3:
[----:B------:R-:W-:Y:S05]  /*0e90*/  BRA.U !UP1, `(.L_x_0) ;  /* 0x0000000109f47547 */ /* 0x000fea000b800000 */
[----:B------:R-:W-:Y:S02]  /*0ea0*/  UISETP.GE.U32.AND UP0, UPT, UR6, 0x4, UPT ;  /* 0x000000040600788c */ /* 0x000fe4000bf06070 */
[----:B------:R-:W-:-:S04]  /*0eb0*/  ULOP3.LUT UR4, UR4, 0x3, URZ, 0xc0, !UPT ;  /* 0x0000000304047892 */ /* 0x000fc8000f8ec0ff */
[----:B------:R-:W-:-:S03]  /*0ec0*/  UISETP.NE.AND UP1, UPT, UR4, URZ, UPT ;  /* 0x000000ff0400728c */ /* 0x000fc6000bf25270 */
        /* <DEDUP_REMOVED lines=36> */
.L_x_4:
[----:B------:R-:W-:Y:S05]  /*1110*/  BRA.U !UP1, `(.L_x_0) ;  /* 0x0000000109547547 */ /* 0x000fea000b800000 */
[----:B------:R-:W2:Y:S01]  /*1120*/  LDC.64 R10, c[0x0][0x380] ;  /* 0x0000e000ff0a7b82 */ /* 0x000ea20000000a00 */
[----:B------:R-:W-:Y:S01]  /*1130*/  MOV R4, R2 ;  /* 0x0000000200047202 */ /* 0x000fe20000000f00 */
[----:B------:R-:W-:-:S04]  /*1140*/  UIADD3 UR4, UPT, UPT, -UR4, URZ, URZ ;  /* 0x000000ff04047290 */ /* 0x000fc8000fffe1ff */
[----:B------:R-:W-:-:S03]  /*1150*/  IMAD.WIDE.U32 R4, R9, 0x4, R4 ;  /* 0x0000000409047825 */ /* 0x000fc600078e0004 */
[----:B------:R-:W-:-:S04]  /*1160*/  IADD3 R0, P0, PT, R4, UR12, RZ ;  /* 0x0000000c04007c10 */ /* 0x000fc8000ff1e0ff */
[----:B------:R-:W-:-:S09]  /*1170*/  IADD3.X R9, PT, PT, R5, UR13, RZ, P0, !PT ;  /* 0x0000000d05097c10 */ /* 0x000fd200087fe4ff */
.L_x_5:
[----:B------:R-:W-:Y:S02]  /*1180*/  MOV R5, R9 ;  /* 0x0000000900057202 */ /* 0x000fe40000000f00 */
[----:B------:R-:W-:-:S05]  /*1190*/  MOV R4, R0 ;  /* 0x0000000000047202 */ /* 0x000fca0000000f00 */
[----:B------:R-:W3:Y:S01]  /*11a0*/  LDG.E R5, desc[UR8][R4.64] ;  /* 0x0000000804057981 */ /* 0x000ee2000c1e1900 */
[----:B-----5:R-:W-:-:S05]  /*11b0*/  SHF.R.S32.HI R2, RZ, 0x1f, R17 ;  /* 0x0000001fff027819 */ /* 0x020fca0000011411 */
[----:B------:R-:W-:Y:S02]  /*11c0*/  IMAD R6, R2, UR10, RZ ;  /* 0x0000000a02067c24 */ /* 0x000fe4000f8e02ff */
[----:B--2---:R-:W-:-:S04]  /*11d0*/  IMAD.WIDE.U32 R2, R17, UR10, R10 ;  /* 0x0000000a11027c25 */ /* 0x004fc8000f8e000a */
[----:B------:R-:W-:-:S05]  /*11e0*/  IMAD R17, R17, UR11, R6 ;  /* 0x0000000b11117c24 */ /* 0x000fca000f8e0206 */
[----:B------:R-:W-:-:S03]  /*11f0*/  IADD3 R3, PT, PT, R3, R17, RZ ;  /* 0x0000001103037210 */ /* 0x000fc60007ffe0ff */
[----:B---3--:R-:W-:-:S05]  /*1200*/  IMAD.WIDE R2, R5, 0x4, R2 ;  /* 0x0000000405027825 */ /* 0x008fca00078e0202 */
[----:B------:R3:W5:Y:S01]  /*1210*/  LDG.E R17, desc[UR8][R2.64] ;  /* 0x0000000802117981 */ /* 0x000762000c1e1900 */
[----:B------:R-:W-:Y:S01]  /*1220*/  UIADD3 UR4, UPT, UPT, UR4, 0x1, URZ ;  /* 0x0000000104047890 */ /* 0x000fe2000fffe0ff */
[----:B------:R-:W-:-:S03]  /*1230*/  IADD3 R0, P0, PT, R0, 0x4, RZ ;  /* 0x0000000400007810 */ /* 0x000fc60007f1e0ff */
[----:B------:R-:W-:Y:S01]  /*1240*/  UISETP.NE.AND UP0, UPT, UR4, URZ, UPT ;  /* 0x000000ff0400728c */ /* 0x000fe2000bf05270 */
[----:B------:R-:W-:-:S08]  /*1250*/  IADD3.X R9, PT, PT, RZ, R9, RZ, P0, !PT ;  /* 0x00000009ff097210 */ /* 0x000fd000007fe4ff */
[----:B---3--:R-:W-:Y:S05]  /*1260*/  BRA.U UP0, `(.L_x_5) ;  /* 0xfffffffd00c47547 */ /* 0x008fea000b83ffff */
.L_x_0:
[----:B------:R-:W2:Y:S02]  /*1270*/  LDCU.64 UR4, c[0x0][0x388] ;  /* 0x00007100ff0477ac */ /* 0x000ea40008000a00 */
[----:B--2---:R-:W-:-:S04]  /*1280*/  LEA R2, P0, R7, UR4, 0x2 ;  /* 0x0000000407027c11 */ /* 0x004fc8000f8010ff */
[----:B------:R-:W-:-:S05]  /*1290*/  LEA.HI.X R3, R7, UR5, RZ, 0x2, P0 ;  /* 0x0000000507037c11 */ /* 0x000fca00080f14ff */
[----:B-----5:R-:W-:Y:S01]  /*12a0*/  STG.E desc[UR8][R2.64], R17 ;  /* 0x0000001102007986 */ /* 0x020fe2000c101908 */
[----:B------:R-:W-:Y:S05]  /*12b0*/  EXIT ;  /* 0x000000000000794d */ /* 0x000fea0003800000 */
.L_x_6:
[----:B------:R-:W-:-:S00]  /*12c0*/  BRA `(.L_x_6) ;  /* 0xfffffffc00fc7947 */ /* 0x000fc0000383ffff */
[----:B------:R-:W-:-:S00]  /*12d0*/  NOP ;  /* 0x0000000000007918 */ /* 0x000fc00000000000 */
        /* <DEDUP_REMOVED lines=10> */
.L_x_7:


//--------------------- .nv.shared.reserved.0     --------------------------
	.section	.nv.shared.reserved.0,"aw",@nobits
	.weak		__nv_reservedSMEM_offset_0_alias
	.size		__nv_reservedSMEM_offset_0_alias, 0, 64
	.other		__nv_reservedSMEM_offset_0_alias,@"STO_CUDA_RESERVED_SHARED STV_DEFAULT"
__nv_reservedSMEM_offset_0_alias:
	.zero		0
	.zero		64


//--------------------- .nv.constant0._Z11EvaluateFSMPiS_S_S_miii --------------------------
	.section	.nv.constant0._Z11EvaluateFSMPiS_S_S_miii,"a",@progbits
	.sectionflags	@""
	.align	4
.nv.constant0._Z11EvaluateFSMPiS_S_S_miii:
	.zero		948


//--------------------- SYMBOLS --------------------------

	.type		.nv.reservedSmem.offset0,@object
	.size		.nv.reservedSmem.offset0,0x4
